//
// Generated by NVIDIA NVVM Compiler
//
// Compiler Build ID: CL-36424714
// Cuda compilation tools, release 13.0, V13.0.88
// Based on NVVM 20.0.0
//

.version 9.0
.target sm_100
.address_size 64

	// .globl	_Z17hello_from_globalv
.extern .func  (.param .b32 func_retval0) vprintf
(
	.param .b64 vprintf_param_0,
	.param .b64 vprintf_param_1
)
;
.global .align 1 .b8 $str[33] = {72, 101, 108, 108, 111, 32, 87, 111, 114, 108, 100, 32, 102, 114, 111, 109, 32, 104, 111, 115, 116, 65, 78, 68, 100, 101, 118, 105, 99, 101, 33, 10};
.global .align 1 .b8 $str$1[26] = {72, 101, 108, 108, 111, 32, 87, 111, 114, 108, 100, 32, 102, 114, 111, 109, 32, 100, 101, 118, 105, 99, 101, 33, 10};
.global .align 1 .b8 $str$2[26] = {72, 101, 108, 108, 111, 32, 87, 111, 114, 108, 100, 32, 102, 114, 111, 109, 32, 103, 108, 111, 98, 97, 108, 33, 10};

.visible .entry _Z17hello_from_globalv()
{
	.reg .b32 	%r<7>;
	.reg .b64 	%rd<7>;

	mov.u64 	%rd1, $str$2;
	cvta.global.u64 	%rd2, %rd1;
	{ // callseq 0, 0
	.param .b64 param0;
	st.param.b64 	[param0], %rd2;
	.param .b64 param1;
	st.param.b64 	[param1], 0;
	.param .b32 retval0;
	call.uni (retval0), 
	vprintf, 
	(
	param0, 
	param1
	);
	ld.param.b32 	%r1, [retval0];
	} // callseq 0
	mov.u64 	%rd3, $str$1;
	cvta.global.u64 	%rd4, %rd3;
	{ // callseq 1, 0
	.param .b64 param0;
	st.param.b64 	[param0], %rd4;
	.param .b64 param1;
	st.param.b64 	[param1], 0;
	.param .b32 retval0;
	call.uni (retval0), 
	vprintf, 
	(
	param0, 
	param1
	);
	ld.param.b32 	%r3, [retval0];
	} // callseq 1
	mov.u64 	%rd5, $str;
	cvta.global.u64 	%rd6, %rd5;
	{ // callseq 2, 0
	.param .b64 param0;
	st.param.b64 	[param0], %rd6;
	.param .b64 param1;
	st.param.b64 	[param1], 0;
	.param .b32 retval0;
	call.uni (retval0), 
	vprintf, 
	(
	param0, 
	param1
	);
	ld.param.b32 	%r5, [retval0];
	} // callseq 2
	ret;

}


// ===== COMPILED SASS (sm_100) =====

	.target	sm_100

	.elftype	@"ET_EXEC"


//--------------------- .note.nv.tkinfo           --------------------------
	.section	.note.nv.tkinfo,"",@"SHT_NOTE"
	.sectionflags	@"SHF_NOTE_NV_TKINFO"
	.tkinfo
        /*0018*/ 	.word	0x00000002
        /*0030*/ 	.string	""
        /*0030*/ 	.string	"ptxas"
        /*0030*/ 	.string	"Cuda compilation tools, release 13.0, V13.0.88"
        /*0030*/ 	.string	"Build cuda_13.0.r13.0/compiler.36424714_0"
        /*0030*/ 	.string	"-arch sm_100 -m 64 "



//--------------------- .note.nv.cuinfo           --------------------------
	.section	.note.nv.cuinfo,"",@"SHT_NOTE"
	.sectionflags	@"SHF_NOTE_NV_CUINFO"
        /*0018*/ 	.short	0x0002
        /*001a*/ 	.short	0x0064
        /*001c*/ 	.short	0x0082
	.zero		2


//--------------------- .nv.info                  --------------------------
	.section	.nv.info,"",@"SHT_CUDA_INFO"
	.align	4


	//----- nvinfo : EIATTR_REGCOUNT
	.align		4
        /*0000*/ 	.byte	0x04, 0x2f
        /*0002*/ 	.short	(.L_4 - .L_3)
	.align		4
.L_3:
        /*0004*/ 	.word	index@(_Z17hello_from_globalv)
        /*0008*/ 	.word	0x00000018


	//----- nvinfo : EIATTR_FRAME_SIZE
	.align		4
.L_4:
        /*000c*/ 	.byte	0x04, 0x11
        /*000e*/ 	.short	(.L_6 - .L_5)
	.align		4
.L_5:
        /*0010*/ 	.word	index@(_Z17hello_from_globalv)
        /*0014*/ 	.word	0x00000000


	//----- nvinfo : EIATTR_MIN_STACK_SIZE
	.align		4
.L_6:
        /*0018*/ 	.byte	0x04, 0x12
        /*001a*/ 	.short	(.L_8 - .L_7)
	.align		4
.L_7:
        /*001c*/ 	.word	index@(_Z17hello_from_globalv)
        /*0020*/ 	.word	0x00000000
.L_8:


//--------------------- .nv.compat                --------------------------
	.section	.nv.compat,"",@"SHT_CUDA_COMPAT_INFO"
	.align	4
        /*0000*/ 	.byte	0x02, 0x09, 0x00, 0x00, 0x02, 0x02, 0x01, 0x00, 0x02, 0x05, 0x05, 0x00, 0x03, 0x07, 0x01, 0x01
        /*0010*/ 	.byte	0x02, 0x03, 0x00, 0x00, 0x02, 0x06, 0x01, 0x00, 0x04, 0x0b, 0x08, 0x00, 0x09, 0x00, 0x00, 0x00
        /*0020*/ 	.byte	0x00, 0x00, 0x00, 0x00


//--------------------- .nv.info._Z17hello_from_globalv --------------------------
	.section	.nv.info._Z17hello_from_globalv,"",@"SHT_CUDA_INFO"
	.sectionflags	@""
	.align	4


	//----- nvinfo : EIATTR_CUDA_API_VERSION
	.align		4
        /*0000*/ 	.byte	0x04, 0x37
        /*0002*/ 	.short	(.L_10 - .L_9)
.L_9:
        /*0004*/ 	.word	0x00000082


	//----- nvinfo : EIATTR_SPARSE_MMA_MASK
	.align		4
.L_10:
        /*0008*/ 	.byte	0x03, 0x50
        /*000a*/ 	.short	0x0000


	//----- nvinfo : EIATTR_MAXREG_COUNT
	.align		4
        /*000c*/ 	.byte	0x03, 0x1b
        /*000e*/ 	.short	0x00ff


	//----- nvinfo : EIATTR_EXTERNS
	.align		4
        /*0010*/ 	.byte	0x04, 0x0f
        /*0012*/ 	.short	(.L_12 - .L_11)


	//   ....[0]....
	.align		4
.L_11:
        /*0014*/ 	.word	index@(vprintf)


	//----- nvinfo : EIATTR_MERCURY_ISA_VERSION
	.align		4
.L_12:
        /*0018*/ 	.byte	0x03, 0x5f
        /*001a*/ 	.short	0x0101


	//----- nvinfo : EIATTR_VRC_CTA_INIT_COUNT
	.align		4
        /*001c*/ 	.byte	0x02, 0x4a
	.zero		1
	.zero		1


	//----- nvinfo : EIATTR_SYSCALL_OFFSETS
	.align		4
        /*0020*/ 	.byte	0x04, 0x46
        /*0022*/ 	.short	(.L_14 - .L_13)


	//   ....[0]....
.L_13:
        /*0024*/ 	.word	0x00000080


	//   ....[1]....
        /*0028*/ 	.word	0x000000f0


	//   ....[2]....
        /*002c*/ 	.word	0x00000160


	//----- nvinfo : EIATTR_EXIT_INSTR_OFFSETS
	.align		4
.L_14:
        /*0030*/ 	.byte	0x04, 0x1c
        /*0032*/ 	.short	(.L_16 - .L_15)


	//   ....[0]....
.L_15:
        /*0034*/ 	.word	0x00000170


	//----- nvinfo : EIATTR_SW_WAR
	.align		4
.L_16:
        /*0038*/ 	.byte	0x04, 0x36
        /*003a*/ 	.short	(.L_18 - .L_17)
.L_17:
        /*003c*/ 	.word	0x00000008
.L_18:


//--------------------- .nv.callgraph             --------------------------
	.section	.nv.callgraph,"",@"SHT_CUDA_CALLGRAPH"
	.align	4
	.sectionentsize	8
	.align		4
        /*0000*/ 	.word	0x00000000
	.align		4
        /*0004*/ 	.word	0xffffffff
	.align		4
        /*0008*/ 	.word	index@(_Z17hello_from_globalv)
	.align		4
        /*000c*/ 	.word	index@(vprintf)
	.align		4
        /*0010*/ 	.word	0x00000000
	.align		4
        /*0014*/ 	.word	0xfffffffe
	.align		4
        /*0018*/ 	.word	0x00000000
	.align		4
        /*001c*/ 	.word	0xfffffffd
	.align		4
        /*0020*/ 	.word	0x00000000
	.align		4
        /*0024*/ 	.word	0xfffffffc


//--------------------- .nv.constant4             --------------------------
	.section	.nv.constant4,"a",@progbits
	.align	8
	.align		8
.nv.constant4:
        /*0000*/ 	.dword	vprintf
	.align		8
        /*0008*/ 	.dword	$str
	.align		8
        /*0010*/ 	.dword	$str$1
	.align		8
        /*0018*/ 	.dword	$str$2


//--------------------- .text._Z17hello_from_globalv --------------------------
	.section	.text._Z17hello_from_globalv,"ax",@progbits
	.align	128
        .global         _Z17hello_from_globalv
        .type           _Z17hello_from_globalv,@function
        .size           _Z17hello_from_globalv,(.L_x_4 - _Z17hello_from_globalv)
        .other          _Z17hello_from_globalv,@"STO_CUDA_ENTRY STV_DEFAULT"
_Z17hello_from_globalv:
.text._Z17hello_from_globalv:
[----:B------:R-:W0:Y:S01]  /*0000*/  LDC R1, c[0x0][0x37c] ;  /* 0x0000df00ff017b82 */ /* 0x000e220000000800 */
[----:B------:R-:W-:Y:S01]  /*0010*/  MOV R2, 0x0 ;  /* 0x0000000000027802 */ /* 0x000fe20000000f00 */
[----:B------:R-:W1:Y:S01]  /*0020*/  LDCU.64 UR4, c[0x4][0x18] ;  /* 0x01000300ff0477ac */ /* 0x000e620008000a00 */
[----:B------:R-:W-:-:S05]  /*0030*/  CS2R R6, SRZ ;  /* 0x0000000000067805 */ /* 0x000fca000001ff00 */
[----:B------:R2:W3:Y:S01]  /*0040*/  LDC.64 R8, c[0x4][R2] ;  /* 0x0100000002087b82 */ /* 0x0004e20000000a00 */
[----:B-1----:R-:W-:Y:S02]  /*0050*/  IMAD.U32 R4, RZ, RZ, UR4 ;  /* 0x00000004ff047e24 */ /* 0x002fe4000f8e00ff */
[----:B--2---:R-:W-:-:S07]  /*0060*/  IMAD.U32 R5, RZ, RZ, UR5 ;  /* 0x00000005ff057e24 */ /* 0x004fce000f8e00ff */
[----:B------:R-:W-:-:S07]  /*0070*/  LEPC R20, `(.L_x_0) ;  /* 0x000000001014794e */ /* 0x000fce0000000000 */
[----:B0--3--:R-:W-:Y:S05]  /*0080*/  CALL.ABS.NOINC R8 ;  /* 0x0000000008007343 */ /* 0x009fea0003c00000 */
.L_x_0:
[----:B------:R0:W1:Y:S01]  /*0090*/  LDC.64 R8, c[0x4][R2] ;  /* 0x0100000002087b82 */ /* 0x0000620000000a00 */
[----:B------:R-:W2:Y:S01]  /*00a0*/  LDCU.64 UR4, c[0x4][0x10] ;  /* 0x01000200ff0477ac */ /* 0x000ea20008000a00 */
[----:B------:R-:W-:Y:S01]  /*00b0*/  CS2R R6, SRZ ;  /* 0x0000000000067805 */ /* 0x000fe2000001ff00 */
[----:B--2---:R-:W-:Y:S02]  /*00c0*/  IMAD.U32 R4, RZ, RZ, UR4 ;  /* 0x00000004ff047e24 */ /* 0x004fe4000f8e00ff */
[----:B0-----:R-:W-:-:S07]  /*00d0*/  IMAD.U32 R5, RZ, RZ, UR5 ;  /* 0x00000005ff057e24 */ /* 0x001fce000f8e00ff */
[----:B------:R-:W-:-:S07]  /*00e0*/  LEPC R20, `(.L_x_1) ;  /* 0x000000001014794e */ /* 0x000fce0000000000 */
[----:B-1----:R-:W-:Y:S05]  /*00f0*/  CALL.ABS.NOINC R8 ;  /* 0x0000000008007343 */ /* 0x002fea0003c00000 */
.L_x_1:
[----:B------:R-:W0:Y:S01]  /*0100*/  LDC.64 R2, c[0x4][R2] ;  /* 0x0100000002027b82 */ /* 0x000e220000000a00 */
[----:B------:R-:W1:Y:S01]  /*0110*/  LDCU.64 UR4, c[0x4][0x8] ;  /* 0x01000100ff0477ac */ /* 0x000e620008000a00 */
[----:B------:R-:W-:Y:S01]  /*0120*/  CS2R R6, SRZ ;  /* 0x0000000000067805 */ /* 0x000fe2000001ff00 */
[----:B-1----:R-:W-:Y:S02]  /*0130*/  IMAD.U32 R4, RZ, RZ, UR4 ;  /* 0x00000004ff047e24 */ /* 0x002fe4000f8e00ff */
[----:B------:R-:W-:-:S07]  /*0140*/  IMAD.U32 R5, RZ, RZ, UR5 ;  /* 0x00000005ff057e24 */ /* 0x000fce000f8e00ff */
[----:B------:R-:W-:-:S07]  /*0150*/  LEPC R20, `(.L_x_2) ;  /* 0x000000001014794e */ /* 0x000fce0000000000 */
[----:B0-----:R-:W-:Y:S05]  /*0160*/  CALL.ABS.NOINC R2 ;  /* 0x0000000002007343 */ /* 0x001fea0003c00000 */
.L_x_2:
[----:B------:R-:W-:Y:S05]  /*0170*/  EXIT ;  /* 0x000000000000794d */ /* 0x000fea0003800000 */
.L_x_3:
[----:B------:R-:W-:-:S00]  /*0180*/  BRA `(.L_x_3) ;  /* 0xfffffffc00fc7947 */ /* 0x000fc0000383ffff */
[----:B------:R-:W-:-:S00]  /*0190*/  NOP ;  /* 0x0000000000007918 */ /* 0x000fc00000000000 */
        /* <DEDUP_REMOVED lines=14> */
.L_x_4:


//--------------------- .nv.global.init           --------------------------
	.section	.nv.global.init,"aw",@progbits
.nv.global.init:
	.type		$str$2,@object
	.size		$str$2,($str$1 - $str$2)
$str$2:
        /*0000*/ 	.byte	0x48, 0x65, 0x6c, 0x6c, 0x6f, 0x20, 0x57, 0x6f, 0x72, 0x6c, 0x64, 0x20, 0x66, 0x72, 0x6f, 0x6d
        /*0010*/ 	.byte	0x20, 0x67, 0x6c, 0x6f, 0x62, 0x61, 0x6c, 0x21, 0x0a, 0x00
	.type		$str$1,@object
	.size		$str$1,($str - $str$1)
$str$1:
        /*001a*/ 	.byte	0x48, 0x65, 0x6c, 0x6c, 0x6f, 0x20, 0x57, 0x6f, 0x72, 0x6c, 0x64, 0x20, 0x66, 0x72, 0x6f, 0x6d
        /*002a*/ 	.byte	0x20, 0x64, 0x65, 0x76, 0x69, 0x63, 0x65, 0x21, 0x0a, 0x00
	.type		$str,@object
	.size		$str,(.L_0 - $str)
$str:
        /*0034*/ 	.byte	0x48, 0x65, 0x6c, 0x6c, 0x6f, 0x20, 0x57, 0x6f, 0x72, 0x6c, 0x64, 0x20, 0x66, 0x72, 0x6f, 0x6d
        /*0044*/ 	.byte	0x20, 0x68, 0x6f, 0x73, 0x74, 0x41, 0x4e, 0x44, 0x64, 0x65, 0x76, 0x69, 0x63, 0x65, 0x21, 0x0a
        /*0054*/ 	.byte	0x00
.L_0:


//--------------------- .nv.shared.reserved.0     --------------------------
	.section	.nv.shared.reserved.0,"aw",@nobits
	.weak		__nv_reservedSMEM_offset_0_alias
	.size		__nv_reservedSMEM_offset_0_alias, 0, 64
	.other		__nv_reservedSMEM_offset_0_alias,@"STO_CUDA_RESERVED_SHARED STV_DEFAULT"
__nv_reservedSMEM_offset_0_alias:
	.zero		0
	.zero		64


//--------------------- .nv.constant0._Z17hello_from_globalv --------------------------
	.section	.nv.constant0._Z17hello_from_globalv,"a",@progbits
	.sectionflags	@""
	.align	4
.nv.constant0._Z17hello_from_globalv:
	.zero		896


//--------------------- SYMBOLS --------------------------

	.type		.nv.reservedSmem.offset0,@object
	.size		.nv.reservedSmem.offset0,0x4
	.type		vprintf,@function
